//
// Generated by NVIDIA NVVM Compiler
//
// Compiler Build ID: CL-36424714
// Cuda compilation tools, release 13.0, V13.0.88
// Based on NVVM 20.0.0
//

.version 9.0
.target sm_100
.address_size 64

	// .globl	_Z5saxpyifPfS_

.visible .entry _Z5saxpyifPfS_(
	.param .u32 _Z5saxpyifPfS__param_0,
	.param .f32 _Z5saxpyifPfS__param_1,
	.param .u64 .ptr .align 1 _Z5saxpyifPfS__param_2,
	.param .u64 .ptr .align 1 _Z5saxpyifPfS__param_3
)
{
	.reg .pred 	%p<7>;
	.reg .b32 	%r<31>;
	.reg .b32 	%f<17>;
	.reg .b64 	%rd<18>;

	ld.param.u32 	%r12, [_Z5saxpyifPfS__param_0];
	ld.param.f32 	%f1, [_Z5saxpyifPfS__param_1];
	ld.param.u64 	%rd3, [_Z5saxpyifPfS__param_2];
	ld.param.u64 	%rd4, [_Z5saxpyifPfS__param_3];
	cvta.to.global.u64 	%rd1, %rd4;
	cvta.to.global.u64 	%rd2, %rd3;
	mov.u32 	%r13, %ctaid.x;
	mov.u32 	%r14, %ntid.x;
	mov.u32 	%r15, %tid.x;
	mad.lo.s32 	%r29, %r13, %r14, %r15;
	mov.u32 	%r16, %nctaid.x;
	mul.lo.s32 	%r2, %r14, %r16;
	setp.ge.s32 	%p1, %r29, %r12;
	@%p1 bra 	$L__BB0_7;
	add.s32 	%r17, %r29, %r2;
	max.s32 	%r18, %r12, %r17;
	setp.lt.s32 	%p2, %r17, %r12;
	selp.u32 	%r19, 1, 0, %p2;
	add.s32 	%r20, %r17, %r19;
	sub.s32 	%r21, %r18, %r20;
	div.u32 	%r22, %r21, %r2;
	add.s32 	%r3, %r22, %r19;
	and.b32  	%r23, %r3, 3;
	setp.eq.s32 	%p3, %r23, 3;
	@%p3 bra 	$L__BB0_4;
	add.s32 	%r24, %r3, 1;
	and.b32  	%r25, %r24, 3;
	neg.s32 	%r27, %r25;
$L__BB0_3:
	.pragma "nounroll";
	mul.wide.s32 	%rd5, %r29, 4;
	add.s64 	%rd6, %rd1, %rd5;
	add.s64 	%rd7, %rd2, %rd5;
	ld.global.nc.f32 	%f2, [%rd7];
	ld.global.f32 	%f3, [%rd6];
	fma.rn.f32 	%f4, %f1, %f2, %f3;
	st.global.f32 	[%rd6], %f4;
	add.s32 	%r29, %r29, %r2;
	add.s32 	%r27, %r27, 1;
	setp.ne.s32 	%p4, %r27, 0;
	@%p4 bra 	$L__BB0_3;
$L__BB0_4:
	setp.lt.u32 	%p5, %r3, 3;
	@%p5 bra 	$L__BB0_7;
	mul.wide.s32 	%rd11, %r2, 4;
	shl.b32 	%r26, %r2, 2;
$L__BB0_6:
	mul.wide.s32 	%rd8, %r29, 4;
	add.s64 	%rd9, %rd2, %rd8;
	ld.global.nc.f32 	%f5, [%rd9];
	add.s64 	%rd10, %rd1, %rd8;
	ld.global.f32 	%f6, [%rd10];
	fma.rn.f32 	%f7, %f1, %f5, %f6;
	st.global.f32 	[%rd10], %f7;
	add.s64 	%rd12, %rd9, %rd11;
	ld.global.nc.f32 	%f8, [%rd12];
	add.s64 	%rd13, %rd10, %rd11;
	ld.global.f32 	%f9, [%rd13];
	fma.rn.f32 	%f10, %f1, %f8, %f9;
	st.global.f32 	[%rd13], %f10;
	add.s64 	%rd14, %rd12, %rd11;
	ld.global.nc.f32 	%f11, [%rd14];
	add.s64 	%rd15, %rd13, %rd11;
	ld.global.f32 	%f12, [%rd15];
	fma.rn.f32 	%f13, %f1, %f11, %f12;
	st.global.f32 	[%rd15], %f13;
	add.s64 	%rd16, %rd14, %rd11;
	ld.global.nc.f32 	%f14, [%rd16];
	add.s64 	%rd17, %rd15, %rd11;
	ld.global.f32 	%f15, [%rd17];
	fma.rn.f32 	%f16, %f1, %f14, %f15;
	st.global.f32 	[%rd17], %f16;
	add.s32 	%r29, %r26, %r29;
	setp.lt.s32 	%p6, %r29, %r12;
	@%p6 bra 	$L__BB0_6;
$L__BB0_7:
	ret;

}


// ===== COMPILED SASS (sm_100) =====

	.target	sm_100

	.elftype	@"ET_EXEC"


//--------------------- .note.nv.tkinfo           --------------------------
	.section	.note.nv.tkinfo,"",@"SHT_NOTE"
	.sectionflags	@"SHF_NOTE_NV_TKINFO"
	.tkinfo
        /*0018*/ 	.word	0x00000002
        /*0030*/ 	.string	""
        /*0030*/ 	.string	"ptxas"
        /*0030*/ 	.string	"Cuda compilation tools, release 13.0, V13.0.88"
        /*0030*/ 	.string	"Build cuda_13.0.r13.0/compiler.36424714_0"
        /*0030*/ 	.string	"-arch sm_100 -m 64 "



//--------------------- .note.nv.cuinfo           --------------------------
	.section	.note.nv.cuinfo,"",@"SHT_NOTE"
	.sectionflags	@"SHF_NOTE_NV_CUINFO"
        /*0018*/ 	.short	0x0002
        /*001a*/ 	.short	0x0064
        /*001c*/ 	.short	0x0082
	.zero		2


//--------------------- .nv.info                  --------------------------
	.section	.nv.info,"",@"SHT_CUDA_INFO"
	.align	4


	//----- nvinfo : EIATTR_REGCOUNT
	.align		4
        /*0000*/ 	.byte	0x04, 0x2f
        /*0002*/ 	.short	(.L_1 - .L_0)
	.align		4
.L_0:
        /*0004*/ 	.word	index@(_Z5saxpyifPfS_)
        /*0008*/ 	.word	0x00000018


	//----- nvinfo : EIATTR_FRAME_SIZE
	.align		4
.L_1:
        /*000c*/ 	.byte	0x04, 0x11
        /*000e*/ 	.short	(.L_3 - .L_2)
	.align		4
.L_2:
        /*0010*/ 	.word	index@(_Z5saxpyifPfS_)
        /*0014*/ 	.word	0x00000000


	//----- nvinfo : EIATTR_MIN_STACK_SIZE
	.align		4
.L_3:
        /*0018*/ 	.byte	0x04, 0x12
        /*001a*/ 	.short	(.L_5 - .L_4)
	.align		4
.L_4:
        /*001c*/ 	.word	index@(_Z5saxpyifPfS_)
        /*0020*/ 	.word	0x00000000
.L_5:


//--------------------- .nv.compat                --------------------------
	.section	.nv.compat,"",@"SHT_CUDA_COMPAT_INFO"
	.align	4
        /*0000*/ 	.byte	0x02, 0x09, 0x00, 0x00, 0x02, 0x02, 0x01, 0x00, 0x02, 0x05, 0x05, 0x00, 0x03, 0x07, 0x01, 0x01
        /*0010*/ 	.byte	0x02, 0x03, 0x00, 0x00, 0x02, 0x06, 0x01, 0x00, 0x04, 0x0b, 0x08, 0x00, 0x09, 0x00, 0x00, 0x00
        /*0020*/ 	.byte	0x00, 0x00, 0x00, 0x00


//--------------------- .nv.info._Z5saxpyifPfS_   --------------------------
	.section	.nv.info._Z5saxpyifPfS_,"",@"SHT_CUDA_INFO"
	.sectionflags	@""
	.align	4


	//----- nvinfo : EIATTR_CUDA_API_VERSION
	.align		4
        /*0000*/ 	.byte	0x04, 0x37
        /*0002*/ 	.short	(.L_7 - .L_6)
.L_6:
        /*0004*/ 	.word	0x00000082


	//----- nvinfo : EIATTR_KPARAM_INFO
	.align		4
.L_7:
        /*0008*/ 	.byte	0x04, 0x17
        /*000a*/ 	.short	(.L_9 - .L_8)
.L_8:
        /*000c*/ 	.word	0x00000000
        /*0010*/ 	.short	0x0003
        /*0012*/ 	.short	0x0010
        /*0014*/ 	.byte	0x00, 0xf5, 0x21, 0x00


	//----- nvinfo : EIATTR_KPARAM_INFO
	.align		4
.L_9:
        /*0018*/ 	.byte	0x04, 0x17
        /*001a*/ 	.short	(.L_11 - .L_10)
.L_10:
        /*001c*/ 	.word	0x00000000
        /*0020*/ 	.short	0x0002
        /*0022*/ 	.short	0x0008
        /*0024*/ 	.byte	0x00, 0xf5, 0x21, 0x00


	//----- nvinfo : EIATTR_KPARAM_INFO
	.align		4
.L_11:
        /*0028*/ 	.byte	0x04, 0x17
        /*002a*/ 	.short	(.L_13 - .L_12)
.L_12:
        /*002c*/ 	.word	0x00000000
        /*0030*/ 	.short	0x0001
        /*0032*/ 	.short	0x0004
        /*0034*/ 	.byte	0x00, 0xf0, 0x11, 0x00


	//----- nvinfo : EIATTR_KPARAM_INFO
	.align		4
.L_13:
        /*0038*/ 	.byte	0x04, 0x17
        /*003a*/ 	.short	(.L_15 - .L_14)
.L_14:
        /*003c*/ 	.word	0x00000000
        /*0040*/ 	.short	0x0000
        /*0042*/ 	.short	0x0000
        /*0044*/ 	.byte	0x00, 0xf0, 0x11, 0x00


	//----- nvinfo : EIATTR_SPARSE_MMA_MASK
	.align		4
.L_15:
        /*0048*/ 	.byte	0x03, 0x50
        /*004a*/ 	.short	0x0000


	//----- nvinfo : EIATTR_MAXREG_COUNT
	.align		4
        /*004c*/ 	.byte	0x03, 0x1b
        /*004e*/ 	.short	0x00ff


	//----- nvinfo : EIATTR_MERCURY_ISA_VERSION
	.align		4
        /*0050*/ 	.byte	0x03, 0x5f
        /*0052*/ 	.short	0x0101


	//----- nvinfo : EIATTR_VRC_CTA_INIT_COUNT
	.align		4
        /*0054*/ 	.byte	0x02, 0x4a
	.zero		1
	.zero		1


	//----- nvinfo : EIATTR_EXIT_INSTR_OFFSETS
	.align		4
        /*0058*/ 	.byte	0x04, 0x1c
        /*005a*/ 	.short	(.L_17 - .L_16)


	//   ....[0]....
.L_16:
        /*005c*/ 	.word	0x00000090


	//   ....[1]....
        /*0060*/ 	.word	0x000003a0


	//   ....[2]....
        /*0064*/ 	.word	0x00000580


	//----- nvinfo : EIATTR_CRS_STACK_SIZE
	.align		4
.L_17:
        /*0068*/ 	.byte	0x04, 0x1e
        /*006a*/ 	.short	(.L_19 - .L_18)
.L_18:
        /*006c*/ 	.word	0x00000000


	//----- nvinfo : EIATTR_CBANK_PARAM_SIZE
	.align		4
.L_19:
        /*0070*/ 	.byte	0x03, 0x19
        /*0072*/ 	.short	0x0018


	//----- nvinfo : EIATTR_PARAM_CBANK
	.align		4
        /*0074*/ 	.byte	0x04, 0x0a
        /*0076*/ 	.short	(.L_21 - .L_20)
	.align		4
.L_20:
        /*0078*/ 	.word	index@(.nv.constant0._Z5saxpyifPfS_)
        /*007c*/ 	.short	0x0380
        /*007e*/ 	.short	0x0018


	//----- nvinfo : EIATTR_SW_WAR
	.align		4
.L_21:
        /*0080*/ 	.byte	0x04, 0x36
        /*0082*/ 	.short	(.L_23 - .L_22)
.L_22:
        /*0084*/ 	.word	0x00000008
.L_23:


//--------------------- .nv.callgraph             --------------------------
	.section	.nv.callgraph,"",@"SHT_CUDA_CALLGRAPH"
	.align	4
	.sectionentsize	8
	.align		4
        /*0000*/ 	.word	0x00000000
	.align		4
        /*0004*/ 	.word	0xffffffff
	.align		4
        /*0008*/ 	.word	0x00000000
	.align		4
        /*000c*/ 	.word	0xfffffffe
	.align		4
        /*0010*/ 	.word	0x00000000
	.align		4
        /*0014*/ 	.word	0xfffffffd
	.align		4
        /*0018*/ 	.word	0x00000000
	.align		4
        /*001c*/ 	.word	0xfffffffc


//--------------------- .text._Z5saxpyifPfS_      --------------------------
	.section	.text._Z5saxpyifPfS_,"ax",@progbits
	.align	128
        .global         _Z5saxpyifPfS_
        .type           _Z5saxpyifPfS_,@function
        .size           _Z5saxpyifPfS_,(.L_x_5 - _Z5saxpyifPfS_)
        .other          _Z5saxpyifPfS_,@"STO_CUDA_ENTRY STV_DEFAULT"
_Z5saxpyifPfS_:
.text._Z5saxpyifPfS_:
[----:B------:R-:W-:Y:S01]  /*0000*/  LDC R1, c[0x0][0x37c] ;  /* 0x0000df00ff017b82 */ /* 0x000fe20000000800 */
[----:B------:R-:W0:Y:S07]  /*0010*/  S2R R3, SR_TID.X ;  /* 0x0000000000037919 */ /* 0x000e2e0000002100 */
[----:B------:R-:W0:Y:S01]  /*0020*/  S2UR UR4, SR_CTAID.X ;  /* 0x00000000000479c3 */ /* 0x000e220000002500 */
[----:B------:R-:W1:Y:S07]  /*0030*/  LDCU UR6, c[0x0][0x380] ;  /* 0x00007000ff0677ac */ /* 0x000e6e0008000800 */
[----:B------:R-:W0:Y:S01]  /*0040*/  LDC R0, c[0x0][0x360] ;  /* 0x0000d800ff007b82 */ /* 0x000e220000000800 */
[----:B------:R-:W2:Y:S01]  /*0050*/  LDCU UR5, c[0x0][0x370] ;  /* 0x00006e00ff0577ac */ /* 0x000ea20008000800 */
[----:B0-----:R-:W-:-:S02]  /*0060*/  IMAD R3, R0, UR4, R3 ;  /* 0x0000000400037c24 */ /* 0x001fc4000f8e0203 */
[----:B--2---:R-:W-:-:S03]  /*0070*/  IMAD R0, R0, UR5, RZ ;  /* 0x0000000500007c24 */ /* 0x004fc6000f8e02ff */
[----:B-1----:R-:W-:-:S13]  /*0080*/  ISETP.GE.AND P0, PT, R3, UR6, PT ;  /* 0x0000000603007c0c */ /* 0x002fda000bf06270 */
[----:B------:R-:W-:Y:S05]  /*0090*/  @P0 EXIT ;  /* 0x000000000000094d */ /* 0x000fea0003800000 */
[----:B------:R-:W0:Y:S01]  /*00a0*/  I2F.U32.RP R8, R0 ;  /* 0x0000000000087306 */ /* 0x000e220000209000 */
[C---:B------:R-:W-:Y:S01]  /*00b0*/  IMAD.IADD R2, R0.reuse, 0x1, R3 ;  /* 0x0000000100027824 */ /* 0x040fe200078e0203 */
[----:B------:R-:W-:Y:S01]  /*00c0*/  IADD3 R9, PT, PT, RZ, -R0, RZ ;  /* 0x80000000ff097210 */ /* 0x000fe20007ffe0ff */
[----:B------:R-:W1:Y:S01]  /*00d0*/  LDCU UR8, c[0x0][0x384] ;  /* 0x00007080ff0877ac */ /* 0x000e620008000800 */
[----:B------:R-:W-:Y:S01]  /*00e0*/  ISETP.NE.U32.AND P2, PT, R0, RZ, PT ;  /* 0x000000ff0000720c */ /* 0x000fe20003f45070 */
[----:B------:R-:W-:Y:S01]  /*00f0*/  BSSY.RECONVERGENT B0, `(.L_x_0) ;  /* 0x000002a000007945 */ /* 0x000fe20003800200 */
[C---:B------:R-:W-:Y:S01]  /*0100*/  ISETP.GE.AND P0, PT, R2.reuse, UR6, PT ;  /* 0x0000000602007c0c */ /* 0x040fe2000bf06270 */
[----:B------:R-:W2:Y:S01]  /*0110*/  LDCU.64 UR4, c[0x0][0x358] ;  /* 0x00006b00ff0477ac */ /* 0x000ea20008000a00 */
[----:B------:R-:W-:Y:S02]  /*0120*/  VIMNMX R7, PT, PT, R2, UR6, !PT ;  /* 0x0000000602077c48 */ /* 0x000fe4000ffe0100 */
[----:B------:R-:W-:Y:S01]  /*0130*/  SEL R6, RZ, 0x1, P0 ;  /* 0x00000001ff067807 */ /* 0x000fe20000000000 */
[----:B------:R-:W3:Y:S03]  /*0140*/  LDCU UR7, c[0x0][0x384] ;  /* 0x00007080ff0777ac */ /* 0x000ee60008000800 */
[----:B------:R-:W-:Y:S01]  /*0150*/  IADD3 R7, PT, PT, R7, -R2, -R6 ;  /* 0x8000000207077210 */ /* 0x000fe20007ffe806 */
[----:B0-----:R-:W0:Y:S02]  /*0160*/  MUFU.RCP R8, R8 ;  /* 0x0000000800087308 */ /* 0x001e240000001000 */
[----:B0-----:R-:W-:-:S06]  /*0170*/  IADD3 R4, PT, PT, R8, 0xffffffe, RZ ;  /* 0x0ffffffe08047810 */ /* 0x001fcc0007ffe0ff */
[----:B------:R0:W4:Y:S02]  /*0180*/  F2I.FTZ.U32.TRUNC.NTZ R5, R4 ;  /* 0x0000000400057305 */ /* 0x000124000021f000 */
[----:B0-----:R-:W-:Y:S02]  /*0190*/  HFMA2 R4, -RZ, RZ, 0, 0 ;  /* 0x00000000ff047431 */ /* 0x001fe400000001ff */
[----:B----4-:R-:W-:-:S04]  /*01a0*/  IMAD R9, R9, R5, RZ ;  /* 0x0000000509097224 */ /* 0x010fc800078e02ff */
[----:B------:R-:W-:-:S06]  /*01b0*/  IMAD.HI.U32 R8, R5, R9, R4 ;  /* 0x0000000905087227 */ /* 0x000fcc00078e0004 */
[----:B------:R-:W-:-:S05]  /*01c0*/  IMAD.HI.U32 R5, R8, R7, RZ ;  /* 0x0000000708057227 */ /* 0x000fca00078e00ff */
[----:B------:R-:W-:-:S05]  /*01d0*/  IADD3 R2, PT, PT, -R5, RZ, RZ ;  /* 0x000000ff05027210 */ /* 0x000fca0007ffe1ff */
[----:B------:R-:W-:-:S05]  /*01e0*/  IMAD R7, R0, R2, R7 ;  /* 0x0000000200077224 */ /* 0x000fca00078e0207 */
[----:B------:R-:W-:-:S13]  /*01f0*/  ISETP.GE.U32.AND P0, PT, R7, R0, PT ;  /* 0x000000000700720c */ /* 0x000fda0003f06070 */
[----:B------:R-:W-:Y:S01]  /*0200*/  @P0 IMAD.IADD R7, R7, 0x1, -R0 ;  /* 0x0000000107070824 */ /* 0x000fe200078e0a00 */
[----:B------:R-:W-:-:S04]  /*0210*/  @P0 IADD3 R5, PT, PT, R5, 0x1, RZ ;  /* 0x0000000105050810 */ /* 0x000fc80007ffe0ff */
[----:B------:R-:W-:-:S13]  /*0220*/  ISETP.GE.U32.AND P1, PT, R7, R0, PT ;  /* 0x000000000700720c */ /* 0x000fda0003f26070 */
[----:B------:R-:W-:Y:S02]  /*0230*/  @P1 IADD3 R5, PT, PT, R5, 0x1, RZ ;  /* 0x0000000105051810 */ /* 0x000fe40007ffe0ff */
[----:B------:R-:W-:-:S05]  /*0240*/  @!P2 LOP3.LUT R5, RZ, R0, RZ, 0x33, !PT ;  /* 0x00000000ff05a212 */ /* 0x000fca00078e33ff */
[----:B------:R-:W-:-:S05]  /*0250*/  IMAD.IADD R2, R6, 0x1, R5 ;  /* 0x0000000106027824 */ /* 0x000fca00078e0205 */
[C---:B------:R-:W-:Y:S02]  /*0260*/  LOP3.LUT R4, R2.reuse, 0x3, RZ, 0xc0, !PT ;  /* 0x0000000302047812 */ /* 0x040fe400078ec0ff */
[----:B------:R-:W-:Y:S02]  /*0270*/  ISETP.GE.U32.AND P1, PT, R2, 0x3, PT ;  /* 0x000000030200780c */ /* 0x000fe40003f26070 */
[----:B------:R-:W-:-:S13]  /*0280*/  ISETP.NE.AND P0, PT, R4, 0x3, PT ;  /* 0x000000030400780c */ /* 0x000fda0003f05270 */
[----:B-123--:R-:W-:Y:S05]  /*0290*/  @!P0 BRA `(.L_x_1) ;  /* 0x00000000003c8947 */ /* 0x00efea0003800000 */
[----:B------:R-:W0:Y:S01]  /*02a0*/  LDC.64 R8, c[0x0][0x390] ;  /* 0x0000e400ff087b82 */ /* 0x000e220000000a00 */
[----:B------:R-:W-:-:S04]  /*02b0*/  IADD3 R2, PT, PT, R2, 0x1, RZ ;  /* 0x0000000102027810 */ /* 0x000fc80007ffe0ff */
[----:B------:R-:W-:-:S03]  /*02c0*/  LOP3.LUT R2, R2, 0x3, RZ, 0xc0, !PT ;  /* 0x0000000302027812 */ /* 0x000fc600078ec0ff */
[----:B------:R-:W1:Y:S01]  /*02d0*/  LDC.64 R10, c[0x0][0x388] ;  /* 0x0000e200ff0a7b82 */ /* 0x000e620000000a00 */
[----:B------:R-:W-:-:S07]  /*02e0*/  IADD3 R2, PT, PT, -R2, RZ, RZ ;  /* 0x000000ff02027210 */ /* 0x000fce0007ffe1ff */
.L_x_2:
[----:B-1----:R-:W-:-:S04]  /*02f0*/  IMAD.WIDE R6, R3, 0x4, R10 ;  /* 0x0000000403067825 */ /* 0x002fc800078e020a */
[----:B0-2---:R-:W-:Y:S02]  /*0300*/  IMAD.WIDE R4, R3, 0x4, R8 ;  /* 0x0000000403047825 */ /* 0x005fe400078e0208 */
[----:B------:R-:W2:Y:S04]  /*0310*/  LDG.E.CONSTANT R6, desc[UR4][R6.64] ;  /* 0x0000000406067981 */ /* 0x000ea8000c1e9900 */
[----:B------:R-:W2:Y:S01]  /*0320*/  LDG.E R13, desc[UR4][R4.64] ;  /* 0x00000004040d7981 */ /* 0x000ea2000c1e1900 */
[----:B------:R-:W-:Y:S01]  /*0330*/  VIADD R2, R2, 0x1 ;  /* 0x0000000102027836 */ /* 0x000fe20000000000 */
[----:B------:R-:W-:-:S04]  /*0340*/  IADD3 R3, PT, PT, R0, R3, RZ ;  /* 0x0000000300037210 */ /* 0x000fc80007ffe0ff */
[----:B------:R-:W-:Y:S01]  /*0350*/  ISETP.NE.AND P0, PT, R2, RZ, PT ;  /* 0x000000ff0200720c */ /* 0x000fe20003f05270 */
[----:B--2---:R-:W-:-:S05]  /*0360*/  FFMA R13, R6, UR7, R13 ;  /* 0x00000007060d7c23 */ /* 0x004fca000800000d */
[----:B------:R2:W-:Y:S07]  /*0370*/  STG.E desc[UR4][R4.64], R13 ;  /* 0x0000000d04007986 */ /* 0x0005ee000c101904 */
[----:B------:R-:W-:Y:S05]  /*0380*/  @P0 BRA `(.L_x_2) ;  /* 0xfffffffc00d80947 */ /* 0x000fea000383ffff */
.L_x_1:
[----:B------:R-:W-:Y:S05]  /*0390*/  BSYNC.RECONVERGENT B0 ;  /* 0x0000000000007941 */ /* 0x000fea0003800200 */
.L_x_0:
[----:B------:R-:W-:Y:S05]  /*03a0*/  @!P1 EXIT ;  /* 0x000000000000994d */ /* 0x000fea0003800000 */
.L_x_3:
[----:B-12---:R-:W0:Y:S08]  /*03b0*/  LDC.64 R4, c[0x0][0x388] ;  /* 0x0000e200ff047b82 */ /* 0x006e300000000a00 */
[----:B------:R-:W1:Y:S01]  /*03c0*/  LDC.64 R6, c[0x0][0x390] ;  /* 0x0000e400ff067b82 */ /* 0x000e620000000a00 */
[----:B0-----:R-:W-:-:S05]  /*03d0*/  IMAD.WIDE R12, R3, 0x4, R4 ;  /* 0x00000004030c7825 */ /* 0x001fca00078e0204 */
[----:B------:R-:W2:Y:S01]  /*03e0*/  LDG.E.CONSTANT R17, desc[UR4][R12.64] ;  /* 0x000000040c117981 */ /* 0x000ea2000c1e9900 */
[----:B-1----:R-:W-:-:S05]  /*03f0*/  IMAD.WIDE R14, R3, 0x4, R6 ;  /* 0x00000004030e7825 */ /* 0x002fca00078e0206 */
[----:B------:R-:W2:Y:S01]  /*0400*/  LDG.E R2, desc[UR4][R14.64] ;  /* 0x000000040e027981 */ /* 0x000ea2000c1e1900 */
[----:B------:R-:W-:-:S04]  /*0410*/  IMAD.WIDE R4, R0, 0x4, R12 ;  /* 0x0000000400047825 */ /* 0x000fc800078e020c */
[----:B------:R-:W-:-:S04]  /*0420*/  IMAD.WIDE R6, R0, 0x4, R14 ;  /* 0x0000000400067825 */ /* 0x000fc800078e020e */
[----:B--2---:R-:W-:Y:S02]  /*0430*/  FFMA R17, R17, UR8, R2 ;  /* 0x0000000811117c23 */ /* 0x004fe40008000002 */
[----:B------:R-:W2:Y:S04]  /*0440*/  LDG.E.CONSTANT R2, desc[UR4][R4.64] ;  /* 0x0000000404027981 */ /* 0x000ea8000c1e9900 */
[----:B------:R0:W-:Y:S04]  /*0450*/  STG.E desc[UR4][R14.64], R17 ;  /* 0x000000110e007986 */ /* 0x0001e8000c101904 */
[----:B------:R-:W2:Y:S01]  /*0460*/  LDG.E R11, desc[UR4][R6.64] ;  /* 0x00000004060b7981 */ /* 0x000ea2000c1e1900 */
[----:B------:R-:W-:-:S04]  /*0470*/  IMAD.WIDE R8, R0, 0x4, R4 ;  /* 0x0000000400087825 */ /* 0x000fc800078e0204 */
[----:B--2---:R-:W-:Y:S01]  /*0480*/  FFMA R19, R2, UR8, R11 ;  /* 0x0000000802137c23 */ /* 0x004fe2000800000b */
[C---:B------:R-:W-:Y:S01]  /*0490*/  IMAD.WIDE R10, R0.reuse, 0x4, R6 ;  /* 0x00000004000a7825 */ /* 0x040fe200078e0206 */
[----:B------:R-:W2:Y:S04]  /*04a0*/  LDG.E.CONSTANT R2, desc[UR4][R8.64] ;  /* 0x0000000408027981 */ /* 0x000ea8000c1e9900 */
[----:B------:R1:W-:Y:S04]  /*04b0*/  STG.E desc[UR4][R6.64], R19 ;  /* 0x0000001306007986 */ /* 0x0003e8000c101904 */
[----:B------:R-:W2:Y:S01]  /*04c0*/  LDG.E R21, desc[UR4][R10.64] ;  /* 0x000000040a157981 */ /* 0x000ea2000c1e1900 */
[----:B------:R-:W-:-:S04]  /*04d0*/  IMAD.WIDE R12, R0, 0x4, R8 ;  /* 0x00000004000c7825 */ /* 0x000fc800078e0208 */
[----:B------:R-:W-:Y:S02]  /*04e0*/  IMAD.WIDE R4, R0, 0x4, R10 ;  /* 0x0000000400047825 */ /* 0x000fe400078e020a */
[----:B------:R-:W3:Y:S02]  /*04f0*/  LDG.E.CONSTANT R12, desc[UR4][R12.64] ;  /* 0x000000040c0c7981 */ /* 0x000ee4000c1e9900 */
[----:B--2---:R-:W-:-:S05]  /*0500*/  FFMA R21, R2, UR8, R21 ;  /* 0x0000000802157c23 */ /* 0x004fca0008000015 */
[----:B------:R1:W-:Y:S04]  /*0510*/  STG.E desc[UR4][R10.64], R21 ;  /* 0x000000150a007986 */ /* 0x0003e8000c101904 */
[----:B0-----:R-:W3:Y:S01]  /*0520*/  LDG.E R15, desc[UR4][R4.64] ;  /* 0x00000004040f7981 */ /* 0x001ee2000c1e1900 */
[----:B------:R-:W-:-:S04]  /*0530*/  LEA R3, R0, R3, 0x2 ;  /* 0x0000000300037211 */ /* 0x000fc800078e10ff */
[----:B------:R-:W-:Y:S01]  /*0540*/  ISETP.GE.AND P0, PT, R3, UR6, PT ;  /* 0x0000000603007c0c */ /* 0x000fe2000bf06270 */
[----:B---3--:R-:W-:-:S05]  /*0550*/  FFMA R15, R12, UR8, R15 ;  /* 0x000000080c0f7c23 */ /* 0x008fca000800000f */
[----:B------:R1:W-:Y:S07]  /*0560*/  STG.E desc[UR4][R4.64], R15 ;  /* 0x0000000f04007986 */ /* 0x0003ee000c101904 */
[----:B------:R-:W-:Y:S05]  /*0570*/  @!P0 BRA `(.L_x_3) ;  /* 0xfffffffc008c8947 */ /* 0x000fea000383ffff */
[----:B------:R-:W-:Y:S05]  /*0580*/  EXIT ;  /* 0x000000000000794d */ /* 0x000fea0003800000 */
.L_x_4:
[----:B------:R-:W-:-:S00]  /*0590*/  BRA `(.L_x_4) ;  /* 0xfffffffc00fc7947 */ /* 0x000fc0000383ffff */
[----:B------:R-:W-:-:S00]  /*05a0*/  NOP ;  /* 0x0000000000007918 */ /* 0x000fc00000000000 */
        /* <DEDUP_REMOVED lines=13> */
.L_x_5:


//--------------------- .nv.shared.reserved.0     --------------------------
	.section	.nv.shared.reserved.0,"aw",@nobits
	.weak		__nv_reservedSMEM_offset_0_alias
	.size		__nv_reservedSMEM_offset_0_alias, 0, 64
	.other		__nv_reservedSMEM_offset_0_alias,@"STO_CUDA_RESERVED_SHARED STV_DEFAULT"
__nv_reservedSMEM_offset_0_alias:
	.zero		0
	.zero		64


//--------------------- .nv.constant0._Z5saxpyifPfS_ --------------------------
	.section	.nv.constant0._Z5saxpyifPfS_,"a",@progbits
	.sectionflags	@""
	.align	4
.nv.constant0._Z5saxpyifPfS_:
	.zero		920


//--------------------- SYMBOLS --------------------------

	.type		.nv.reservedSmem.offset0,@object
	.size		.nv.reservedSmem.offset0,0x4
